	.headerflags	@"EF_CUDA_TEXMODE_UNIFIED EF_CUDA_64BIT_ADDRESS EF_CUDA_ACCELERATORS EF_CUDA_SM90 EF_CUDA_VIRTUAL_SM(EF_CUDA_SM90)"
	.elftype	@"ET_EXEC"


//--------------------- .nv.info                  --------------------------
	.section	.nv.info,"",@"SHT_CUDA_INFO"
	.align	4


	//----- nvinfo : EIATTR_REGCOUNT
	.align		4
        /*0000*/ 	.byte	0x04, 0x2f
        /*0002*/ 	.short	(.L_1 - .L_0)
	.align		4
.L_0:
        /*0004*/ 	.word	index@(triton_poi_fused_1)
        /*0008*/ 	.word	0x00000020


	//----- nvinfo : EIATTR_MIN_STACK_SIZE
	.align		4
.L_1:
        /*000c*/ 	.byte	0x04, 0x12
        /*000e*/ 	.short	(.L_3 - .L_2)
	.align		4
.L_2:
        /*0010*/ 	.word	index@(triton_poi_fused_1)
        /*0014*/ 	.word	0x00000000


	//----- nvinfo : EIATTR_FRAME_SIZE
	.align		4
.L_3:
        /*0018*/ 	.byte	0x04, 0x11
        /*001a*/ 	.short	(.L_5 - .L_4)
	.align		4
.L_4:
        /*001c*/ 	.word	index@(triton_poi_fused_1)
        /*0020*/ 	.word	0x00000000


	//----- nvinfo : EIATTR_MIN_STACK_SIZE
	.align		4
.L_5:
        /*0024*/ 	.byte	0x04, 0x12
        /*0026*/ 	.short	(.L_7 - .L_6)
	.align		4
.L_6:
        /*0028*/ 	.word	index@(triton_poi_fused_1)
        /*002c*/ 	.word	0x00000000
.L_7:


//--------------------- .nv.info.triton_poi_fused_1 --------------------------
	.section	.nv.info.triton_poi_fused_1,"",@"SHT_CUDA_INFO"
	.sectionflags	@""
	.align	4


	//----- nvinfo : EIATTR_CUDA_API_VERSION
	.align		4
        /*0000*/ 	.byte	0x04, 0x37
        /*0002*/ 	.short	(.L_9 - .L_8)
.L_8:
        /*0004*/ 	.word	0x0000007c


	//----- nvinfo : EIATTR_KPARAM_INFO
	.align		4
.L_9:
        /*0008*/ 	.byte	0x04, 0x17
        /*000a*/ 	.short	(.L_11 - .L_10)
.L_10:
        /*000c*/ 	.word	0x00000000
        /*0010*/ 	.short	0x0003
        /*0012*/ 	.short	0x0014
        /*0014*/ 	.byte	0x00, 0xf0, 0x11, 0x00


	//----- nvinfo : EIATTR_KPARAM_INFO
	.align		4
.L_11:
        /*0018*/ 	.byte	0x04, 0x17
        /*001a*/ 	.short	(.L_13 - .L_12)
.L_12:
        /*001c*/ 	.word	0x00000000
        /*0020*/ 	.short	0x0002
        /*0022*/ 	.short	0x0010
        /*0024*/ 	.byte	0x00, 0xf0, 0x11, 0x00


	//----- nvinfo : EIATTR_KPARAM_INFO
	.align		4
.L_13:
        /*0028*/ 	.byte	0x04, 0x17
        /*002a*/ 	.short	(.L_15 - .L_14)
.L_14:
        /*002c*/ 	.word	0x00000000
        /*0030*/ 	.short	0x0001
        /*0032*/ 	.short	0x0008
        /*0034*/ 	.byte	0x00, 0xf4, 0x21, 0x00


	//----- nvinfo : EIATTR_KPARAM_INFO
	.align		4
.L_15:
        /*0038*/ 	.byte	0x04, 0x17
        /*003a*/ 	.short	(.L_17 - .L_16)
.L_16:
        /*003c*/ 	.word	0x00000000
        /*0040*/ 	.short	0x0000
        /*0042*/ 	.short	0x0000
        /*0044*/ 	.byte	0x00, 0xf4, 0x21, 0x00


	//----- nvinfo : EIATTR_SPARSE_MMA_MASK
	.align		4
.L_17:
        /*0048*/ 	.byte	0x03, 0x50
        /*004a*/ 	.short	0x0000


	//----- nvinfo : EIATTR_MAXREG_COUNT
	.align		4
        /*004c*/ 	.byte	0x03, 0x1b
        /*004e*/ 	.short	0x00ff


	//----- nvinfo : EIATTR_EXIT_INSTR_OFFSETS
	.align		4
        /*0050*/ 	.byte	0x04, 0x1c
        /*0052*/ 	.short	(.L_19 - .L_18)


	//   ....[0]....
.L_18:
        /*0054*/ 	.word	0x000005b0


	//   ....[1]....
        /*0058*/ 	.word	0x00000600


	//----- nvinfo : EIATTR_REQNTID
	.align		4
.L_19:
        /*005c*/ 	.byte	0x04, 0x10
        /*005e*/ 	.short	(.L_21 - .L_20)
.L_20:
        /*0060*/ 	.word	0x00000080
        /*0064*/ 	.word	0x00000001
        /*0068*/ 	.word	0x00000001


	//----- nvinfo : EIATTR_CBANK_PARAM_SIZE
	.align		4
.L_21:
        /*006c*/ 	.byte	0x03, 0x19
        /*006e*/ 	.short	0x0018


	//----- nvinfo : EIATTR_PARAM_CBANK
	.align		4
        /*0070*/ 	.byte	0x04, 0x0a
        /*0072*/ 	.short	(.L_23 - .L_22)
	.align		4
.L_22:
        /*0074*/ 	.word	index@(.nv.constant0.triton_poi_fused_1)
        /*0078*/ 	.short	0x0210
        /*007a*/ 	.short	0x0018


	//----- nvinfo : EIATTR_SW_WAR
	.align		4
.L_23:
        /*007c*/ 	.byte	0x04, 0x36
        /*007e*/ 	.short	(.L_25 - .L_24)
.L_24:
        /*0080*/ 	.word	0x00000008
.L_25:


//--------------------- .nv.callgraph             --------------------------
	.section	.nv.callgraph,"",@"SHT_CUDA_CALLGRAPH"
	.align	4
	.sectionentsize	8
	.align		4
        /*0000*/ 	.word	0x00000000
	.align		4
        /*0004*/ 	.word	0xffffffff
	.align		4
        /*0008*/ 	.word	0x00000000
	.align		4
        /*000c*/ 	.word	0xfffffffe
	.align		4
        /*0010*/ 	.word	0x00000000
	.align		4
        /*0014*/ 	.word	0xfffffffd
	.align		4
        /*0018*/ 	.word	0x00000000
	.align		4
        /*001c*/ 	.word	0xfffffffc


//--------------------- .text.triton_poi_fused_1  --------------------------
	.section	.text.triton_poi_fused_1,"ax",@progbits
	.sectionflags	@"SHF_BARRIERS=1"
	.align	128
        .global         triton_poi_fused_1
        .type           triton_poi_fused_1,@function
        .size           triton_poi_fused_1,(.L_x_1 - triton_poi_fused_1)
        .other          triton_poi_fused_1,@"STO_CUDA_ENTRY STV_DEFAULT"
triton_poi_fused_1:
.text.triton_poi_fused_1:
[----:B------:R-:W0:Y:S01]  /*0000*/  LDC R1, c[0x0][0x28] ;  /* 0x00000a00ff017b82 */ /* 0x000e220000000800 */
[----:B------:R-:W1:Y:S07]  /*0010*/  S2R R21, SR_TID.X ;  /* 0x0000000000157919 */ /* 0x000e6e0000002100 */
[----:B------:R-:W2:Y:S01]  /*0020*/  LDC.64 R18, c[0x0][0x210] ;  /* 0x00008400ff127b82 */ /* 0x000ea20000000a00 */
[----:B------:R-:W3:Y:S01]  /*0030*/  S2R R0, SR_CTAID.X ;  /* 0x0000000000007919 */ /* 0x000ee20000002500 */
[----:B------:R-:W4:Y:S01]  /*0040*/  S2R R16, SR_CTAID.Y ;  /* 0x0000000000107919 */ /* 0x000f220000002600 */
[----:B------:R-:W-:Y:S01]  /*0050*/  HFMA2.MMA R28, -RZ, RZ, 0, 0 ;  /* 0x00000000ff1c7435 */ /* 0x000fe200000001ff */
[----:B------:R-:W-:Y:S01]  /*0060*/  ULDC.64 UR6, c[0x0][0x208] ;  /* 0x0000820000067ab9 */ /* 0x000fe20000000a00 */
[----:B-1----:R-:W-:Y:S01]  /*0070*/  SHF.R.U32.HI R17, RZ, 0x4, R21 ;  /* 0x00000004ff117819 */ /* 0x002fe20000011615 */
[----:B---3--:R-:W-:-:S03]  /*0080*/  IMAD.SHL.U32 R0, R0, 0x10, RZ ;  /* 0x0000001000007824 */ /* 0x008fc600078e00ff */
[----:B------:R-:W-:Y:S01]  /*0090*/  SGXT.U32 R17, R17, 0x3 ;  /* 0x000000031111781a */ /* 0x000fe20000000000 */
[----:B----4-:R-:W-:Y:S01]  /*00a0*/  IMAD.SHL.U32 R16, R16, 0x40, RZ ;  /* 0x0000004010107824 */ /* 0x010fe200078e00ff */
[----:B------:R-:W-:-:S04]  /*00b0*/  LOP3.LUT R10, R0, 0xf, R21, 0xf8, !PT ;  /* 0x0000000f000a7812 */ /* 0x000fc800078ef815 */
[----:B------:R-:W-:Y:S02]  /*00c0*/  LOP3.LUT R2, R16, R17, RZ, 0xfc, !PT ;  /* 0x0000001110027212 */ /* 0x000fe400078efcff */
[----:B------:R-:W-:Y:S02]  /*00d0*/  LOP3.LUT R3, R16, 0x8, R17, 0xfe, !PT ;  /* 0x0000000810037812 */ /* 0x000fe400078efe11 */
[----:B------:R-:W-:Y:S01]  /*00e0*/  LOP3.LUT R4, R16, 0x10, R17, 0xfe, !PT ;  /* 0x0000001010047812 */ /* 0x000fe200078efe11 */
[--C-:B------:R-:W-:Y:S01]  /*00f0*/  IMAD R11, R2, 0x9, R10.reuse ;  /* 0x00000009020b7824 */ /* 0x100fe200078e020a */
        /* <DEDUP_REMOVED lines=10> */
[----:B------:R-:W-:Y:S01]  /*01a0*/  ISETP.GE.AND P0, PT, R10, 0x9, PT ;  /* 0x000000090a00780c */ /* 0x000fe20003f06270 */
[----:B------:R-:W-:-:S02]  /*01b0*/  IMAD R29, R8, 0x9, R10 ;  /* 0x00000009081d7824 */ /* 0x000fc400078e020a */
[----:B------:R-:W-:Y:S02]  /*01c0*/  IMAD R20, R9, 0x9, R10 ;  /* 0x0000000909147824 */ /* 0x000fe400078e020a */
[----:B--2---:R-:W-:-:S04]  /*01d0*/  IMAD.WIDE R2, R11, 0x4, R18 ;  /* 0x000000040b027825 */ /* 0x004fc800078e0212 */
[----:B------:R-:W-:-:S04]  /*01e0*/  IMAD.WIDE R4, R13, 0x4, R18 ;  /* 0x000000040d047825 */ /* 0x000fc800078e0212 */
[----:B------:R-:W-:-:S04]  /*01f0*/  IMAD.WIDE R6, R15, 0x4, R18 ;  /* 0x000000040f067825 */ /* 0x000fc800078e0212 */
[----:B------:R-:W-:Y:S01]  /*0200*/  IMAD.WIDE R8, R23, 0x4, R18 ;  /* 0x0000000417087825 */ /* 0x000fe200078e0212 */
[----:B------:R-:W-:-:S03]  /*0210*/  CS2R R22, SRZ ;  /* 0x0000000000167805 */ /* 0x000fc6000001ff00 */
[--C-:B------:R-:W-:Y:S01]  /*0220*/  IMAD.WIDE R10, R25, 0x4, R18.reuse ;  /* 0x00000004190a7825 */ /* 0x100fe200078e0212 */
[----:B------:R-:W-:Y:S02]  /*0230*/  CS2R R24, SRZ ;  /* 0x0000000000187805 */ /* 0x000fe4000001ff00 */
[----:B------:R1:W2:Y:S01]  /*0240*/  @!P0 LDG.E.EL R23, desc[UR6][R2.64] ;  /* 0x0000000602178981 */ /* 0x0002a2000c2e1900 */
[--C-:B------:R-:W-:Y:S01]  /*0250*/  IMAD.WIDE R12, R27, 0x4, R18.reuse ;  /* 0x000000041b0c7825 */ /* 0x100fe200078e0212 */
[----:B------:R-:W-:Y:S02]  /*0260*/  CS2R R26, SRZ ;  /* 0x00000000001a7805 */ /* 0x000fe4000001ff00 */
[----:B------:R-:W3:Y:S01]  /*0270*/  @!P0 LDG.E.EL R24, desc[UR6][R4.64] ;  /* 0x0000000604188981 */ /* 0x000ee2000c2e1900 */
[----:B------:R-:W-:-:S03]  /*0280*/  IMAD.WIDE R14, R29, 0x4, R18 ;  /* 0x000000041d0e7825 */ /* 0x000fc600078e0212 */
[----:B------:R4:W5:Y:S01]  /*0290*/  @!P0 LDG.E.EL R22, desc[UR6][R8.64] ;  /* 0x0000000608168981 */ /* 0x000962000c2e1900 */
[----:B------:R-:W-:-:S03]  /*02a0*/  IMAD.WIDE R18, R20, 0x4, R18 ;  /* 0x0000000414127825 */ /* 0x000fc600078e0212 */
[----:B------:R1:W5:Y:S01]  /*02b0*/  @!P0 LDG.E.EL R25, desc[UR6][R10.64] ;  /* 0x000000060a198981 */ /* 0x000362000c2e1900 */
[----:B------:R-:W-:-:S03]  /*02c0*/  IMAD.MOV.U32 R20, RZ, RZ, RZ ;  /* 0x000000ffff147224 */ /* 0x000fc600078e00ff */
[----:B------:R-:W5:Y:S04]  /*02d0*/  @!P0 LDG.E.EL R28, desc[UR6][R12.64] ;  /* 0x000000060c1c8981 */ /* 0x000f68000c2e1900 */
[----:B------:R-:W5:Y:S04]  /*02e0*/  @!P0 LDG.E.EL R20, desc[UR6][R6.64] ;  /* 0x0000000606148981 */ /* 0x000f68000c2e1900 */
[----:B------:R-:W5:Y:S04]  /*02f0*/  @!P0 LDG.E.EL R27, desc[UR6][R14.64] ;  /* 0x000000060e1b8981 */ /* 0x000f68000c2e1900 */
[----:B------:R-:W5:Y:S01]  /*0300*/  @!P0 LDG.E.EL R26, desc[UR6][R18.64] ;  /* 0x00000006121a8981 */ /* 0x000f62000c2e1900 */
[----:B------:R-:W4:Y:S01]  /*0310*/  S2UR UR5, SR_CgaCtaId ;  /* 0x00000000000579c3 */ /* 0x000f220000008800 */
[----:B-1----:R-:W-:Y:S01]  /*0320*/  IMAD.SHL.U32 R2, R21, 0x40, RZ ;  /* 0x0000004015027824 */ /* 0x002fe200078e00ff */
[----:B------:R-:W-:-:S04]  /*0330*/  UMOV UR4, 0x400 ;  /* 0x0000040000047882 */ /* 0x000fc80000000000 */
[----:B------:R-:W-:-:S04]  /*0340*/  LOP3.LUT R2, R2, 0x3c0, RZ, 0xc0, !PT ;  /* 0x000003c002027812 */ /* 0x000fc800078ec0ff */
[----:B------:R-:W-:Y:S01]  /*0350*/  LOP3.LUT R3, R2, R17, RZ, 0xfc, !PT ;  /* 0x0000001102037212 */ /* 0x000fe200078efcff */
[----:B0---4-:R-:W-:-:S06]  /*0360*/  UPRMT UR4, UR5, 0x654, UR4 ;  /* 0x0000065405047896 */ /* 0x011fcc0008000004 */
[----:B------:R-:W-:-:S05]  /*0370*/  LEA.HI R2, R2, UR4, RZ, 0x1e ;  /* 0x0000000402027c11 */ /* 0x000fca000f8ff0ff */
[----:B------:R-:W-:Y:S01]  /*0380*/  IMAD R29, R3, 0x4, R2 ;  /* 0x00000004031d7824 */ /* 0x000fe200078e0202 */
[C---:B------:R-:W-:Y:S02]  /*0390*/  LOP3.LUT R2, R21.reuse, 0x70, RZ, 0xc0, !PT ;  /* 0x0000007015027812 */ /* 0x040fe400078ec0ff */
[----:B------:R-:W-:-:S03]  /*03a0*/  SHF.L.U32 R21, R21, 0x2, RZ ;  /* 0x0000000215157819 */ /* 0x000fc600000006ff */
[----:B------:R-:W-:Y:S01]  /*03b0*/  VIADD R3, R2, UR4 ;  /* 0x0000000402037c36 */ /* 0x000fe20008000000 */
[----:B------:R-:W-:-:S05]  /*03c0*/  LOP3.LUT R8, R21, 0x1fc, RZ, 0xc0, !PT ;  /* 0x000001fc15087812 */ /* 0x000fca00078ec0ff */
[----:B------:R-:W-:Y:S01]  /*03d0*/  IMAD R4, R8, 0x4, R3 ;  /* 0x0000000408047824 */ /* 0x000fe200078e0203 */
[----:B------:R-:W-:Y:S01]  /*03e0*/  LOP3.LUT R16, R16, 0x3c, R21, 0xf8, !PT ;  /* 0x0000003c10107812 */ /* 0x000fe200078ef815 */
[----:B------:R-:W0:Y:S04]  /*03f0*/  LDC.64 R2, c[0x0][0x218] ;  /* 0x00008600ff027b82 */ /* 0x000e280000000a00 */
[----:B------:R-:W-:-:S05]  /*0400*/  IMAD.HI R9, R16, 0x2aaaaaab, RZ ;  /* 0x2aaaaaab10097827 */ /* 0x000fca00078e02ff */
[----:B------:R-:W-:-:S04]  /*0410*/  SHF.R.U32.HI R10, RZ, 0x1f, R9 ;  /* 0x0000001fff0a7819 */ /* 0x000fc80000011609 */
[----:B------:R-:W-:Y:S02]  /*0420*/  LEA.HI.SX32 R11, R9, R10, 0x1d ;  /* 0x0000000a090b7211 */ /* 0x000fe400078feaff */
[----:B------:R-:W-:Y:S02]  /*0430*/  LOP3.LUT R10, R8, 0x200, RZ, 0xfc, !PT ;  /* 0x00000200080a7812 */ /* 0x000fe400078efcff */
[----:B------:R-:W-:Y:S01]  /*0440*/  LOP3.LUT R9, R0, R17, RZ, 0xfc, !PT ;  /* 0x0000001100097212 */ /* 0x000fe200078efcff */
[C---:B------:R-:W-:Y:S01]  /*0450*/  IMAD R16, R11.reuse, -0x30, R16 ;  /* 0xffffffd00b107824 */ /* 0x040fe200078e0210 */
[----:B------:R-:W-:Y:S02]  /*0460*/  LOP3.LUT R0, R0, 0x8, R17, 0xfe, !PT ;  /* 0x0000000800007812 */ /* 0x000fe400078efe11 */
[----:B------:R-:W-:Y:S01]  /*0470*/  SHF.R.U32.HI R10, RZ, 0x2, R10 ;  /* 0x00000002ff0a7819 */ /* 0x000fe2000001160a */
[----:B------:R-:W-:Y:S01]  /*0480*/  IMAD R16, R11, 0x1b0, R16 ;  /* 0x000001b00b107824 */ /* 0x000fe200078e0210 */
[----:B------:R-:W-:-:S02]  /*0490*/  ISETP.GE.AND P1, PT, R9, 0x9, PT ;  /* 0x000000090900780c */ /* 0x000fc40003f26270 */
[----:B------:R-:W-:Y:S01]  /*04a0*/  ISETP.GE.AND P0, PT, R0, 0x9, PT ;  /* 0x000000090000780c */ /* 0x000fe20003f06270 */
[----:B------:R-:W-:Y:S01]  /*04b0*/  IMAD R11, R9, 0x30, R16 ;  /* 0x00000030090b7824 */ /* 0x000fe200078e0210 */
[----:B------:R-:W-:-:S04]  /*04c0*/  LOP3.LUT R10, R10, 0xf0, RZ, 0xc0, !PT ;  /* 0x000000f00a0a7812 */ /* 0x000fc800078ec0ff */
[----:B------:R-:W-:Y:S01]  /*04d0*/  IADD3 R9, R10, UR4, RZ ;  /* 0x000000040a097c10 */ /* 0x000fe2000fffe0ff */
[----:B0-----:R-:W-:-:S04]  /*04e0*/  IMAD.WIDE R10, R11, 0x4, R2 ;  /* 0x000000040b0a7825 */ /* 0x001fc800078e0202 */
[----:B------:R-:W-:Y:S01]  /*04f0*/  IMAD R9, R8, 0x4, R9 ;  /* 0x0000000408097824 */ /* 0x000fe200078e0209 */
[----:B--2---:R-:W-:Y:S04]  /*0500*/  STS [R29], R23 ;  /* 0x000000171d007388 */ /* 0x004fe80000000800 */
[----:B---3--:R-:W-:Y:S04]  /*0510*/  STS [R29+0x20], R24 ;  /* 0x000020181d007388 */ /* 0x008fe80000000800 */
[----:B-----5:R-:W-:Y:S04]  /*0520*/  STS [R29+0x60], R22 ;  /* 0x000060161d007388 */ /* 0x020fe80000000800 */
[----:B------:R-:W-:Y:S04]  /*0530*/  STS [R29+0x80], R25 ;  /* 0x000080191d007388 */ /* 0x000fe80000000800 */
[----:B------:R-:W-:Y:S04]  /*0540*/  STS [R29+0xa0], R28 ;  /* 0x0000a01c1d007388 */ /* 0x000fe80000000800 */
[----:B------:R-:W-:Y:S04]  /*0550*/  STS [R29+0x40], R20 ;  /* 0x000040141d007388 */ /* 0x000fe80000000800 */
[----:B------:R-:W-:Y:S04]  /*0560*/  STS [R29+0xc0], R27 ;  /* 0x0000c01b1d007388 */ /* 0x000fe80000000800 */
[----:B------:R-:W-:Y:S01]  /*0570*/  STS [R29+0xe0], R26 ;  /* 0x0000e01a1d007388 */ /* 0x000fe20000000800 */
[----:B------:R-:W-:Y:S06]  /*0580*/  BAR.SYNC.DEFER_BLOCKING 0x0 ;  /* 0x0000000000007b1d */ /* 0x000fec0000010000 */
[----:B------:R-:W0:Y:S04]  /*0590*/  LDS.128 R4, [R4] ;  /* 0x0000000004047984 */ /* 0x000e280000000c00 */
[----:B0-----:R0:W-:Y:S02]  /*05a0*/  @!P1 STG.E.128 desc[UR6][R10.64], R4 ;  /* 0x000000040a009986 */ /* 0x0011e4000c101d06 */
[----:B0-----:R-:W-:Y:S05]  /*05b0*/  @P0 EXIT ;  /* 0x000000000000094d */ /* 0x001fea0003800000 */
[----:B0-----:R-:W0:Y:S01]  /*05c0*/  LDS.128 R8, [R9+0x800] ;  /* 0x0008000009087984 */ /* 0x001e220000000c00 */
[----:B------:R-:W-:-:S04]  /*05d0*/  IMAD R5, R0, 0x30, R16 ;  /* 0x0000003000057824 */ /* 0x000fc800078e0210 */
[----:B------:R-:W-:-:S05]  /*05e0*/  IMAD.WIDE R2, R5, 0x4, R2 ;  /* 0x0000000405027825 */ /* 0x000fca00078e0202 */
[----:B0-----:R-:W-:Y:S01]  /*05f0*/  STG.E.128 desc[UR6][R2.64], R8 ;  /* 0x0000000802007986 */ /* 0x001fe2000c101d06 */
[----:B------:R-:W-:Y:S05]  /*0600*/  EXIT ;  /* 0x000000000000794d */ /* 0x000fea0003800000 */
.L_x_0:
[----:B------:R-:W-:-:S00]  /*0610*/  BRA `(.L_x_0) ;  /* 0xfffffffc00fc7947 */ /* 0x000fc0000383ffff */
[----:B------:R-:W-:-:S00]  /*0620*/  NOP ;  /* 0x0000000000007918 */ /* 0x000fc00000000000 */
        /* <DEDUP_REMOVED lines=13> */
.L_x_1:


//--------------------- .nv.shared.triton_poi_fused_1 --------------------------
	.section	.nv.shared.triton_poi_fused_1,"aw",@nobits
	.sectionflags	@""
	.align	16
	.zero		1024


//--------------------- .nv.constant0.triton_poi_fused_1 --------------------------
	.section	.nv.constant0.triton_poi_fused_1,"a",@progbits
	.sectionflags	@""
	.align	4
.nv.constant0.triton_poi_fused_1:
	.zero		552
